//
// Generated by NVIDIA NVVM Compiler
//
// Compiler Build ID: CL-36424714
// Cuda compilation tools, release 13.0, V13.0.88
// Based on NVVM 20.0.0
//

.version 9.0
.target sm_100
.address_size 64

	// .globl	_Z16GPU_Compute_TnewPfS_i

.visible .entry _Z16GPU_Compute_TnewPfS_i(
	.param .u64 .ptr .align 1 _Z16GPU_Compute_TnewPfS_i_param_0,
	.param .u64 .ptr .align 1 _Z16GPU_Compute_TnewPfS_i_param_1,
	.param .u32 _Z16GPU_Compute_TnewPfS_i_param_2
)
{
	.reg .pred 	%p<2>;
	.reg .b32 	%r<6>;
	.reg .b32 	%f<6>;
	.reg .b64 	%rd<8>;
	.reg .b64 	%fd<6>;

	ld.param.u64 	%rd1, [_Z16GPU_Compute_TnewPfS_i_param_0];
	ld.param.u64 	%rd2, [_Z16GPU_Compute_TnewPfS_i_param_1];
	ld.param.u32 	%r2, [_Z16GPU_Compute_TnewPfS_i_param_2];
	mov.u32 	%r3, %ntid.x;
	mov.u32 	%r4, %ctaid.x;
	mov.u32 	%r5, %tid.x;
	mad.lo.s32 	%r1, %r3, %r4, %r5;
	setp.ge.s32 	%p1, %r1, %r2;
	@%p1 bra 	$L__BB0_2;
	cvta.to.global.u64 	%rd3, %rd1;
	cvta.to.global.u64 	%rd4, %rd2;
	mul.wide.s32 	%rd5, %r1, 4;
	add.s64 	%rd6, %rd3, %rd5;
	ld.global.f32 	%f1, [%rd6+4];
	cvt.f64.f32 	%fd1, %f1;
	ld.global.f32 	%f2, [%rd6];
	ld.global.f32 	%f3, [%rd6+8];
	add.f32 	%f4, %f2, %f3;
	cvt.f64.f32 	%fd2, %f4;
	add.f64 	%fd3, %fd1, %fd1;
	sub.f64 	%fd4, %fd2, %fd3;
	fma.rn.f64 	%fd5, %fd4, 0d3FD0000000000000, %fd1;
	cvt.rn.f32.f64 	%f5, %fd5;
	add.s64 	%rd7, %rd4, %rd5;
	st.global.f32 	[%rd7+4], %f5;
$L__BB0_2:
	ret;

}


// ===== COMPILED SASS (sm_100) =====

	.target	sm_100

	.elftype	@"ET_EXEC"


//--------------------- .note.nv.tkinfo           --------------------------
	.section	.note.nv.tkinfo,"",@"SHT_NOTE"
	.sectionflags	@"SHF_NOTE_NV_TKINFO"
	.tkinfo
        /*0018*/ 	.word	0x00000002
        /*0030*/ 	.string	""
        /*0030*/ 	.string	"ptxas"
        /*0030*/ 	.string	"Cuda compilation tools, release 13.0, V13.0.88"
        /*0030*/ 	.string	"Build cuda_13.0.r13.0/compiler.36424714_0"
        /*0030*/ 	.string	"-arch sm_100 -m 64 "



//--------------------- .note.nv.cuinfo           --------------------------
	.section	.note.nv.cuinfo,"",@"SHT_NOTE"
	.sectionflags	@"SHF_NOTE_NV_CUINFO"
        /*0018*/ 	.short	0x0002
        /*001a*/ 	.short	0x0064
        /*001c*/ 	.short	0x0082
	.zero		2


//--------------------- .nv.info                  --------------------------
	.section	.nv.info,"",@"SHT_CUDA_INFO"
	.align	4


	//----- nvinfo : EIATTR_REGCOUNT
	.align		4
        /*0000*/ 	.byte	0x04, 0x2f
        /*0002*/ 	.short	(.L_1 - .L_0)
	.align		4
.L_0:
        /*0004*/ 	.word	index@(_Z16GPU_Compute_TnewPfS_i)
        /*0008*/ 	.word	0x00000010


	//----- nvinfo : EIATTR_FRAME_SIZE
	.align		4
.L_1:
        /*000c*/ 	.byte	0x04, 0x11
        /*000e*/ 	.short	(.L_3 - .L_2)
	.align		4
.L_2:
        /*0010*/ 	.word	index@(_Z16GPU_Compute_TnewPfS_i)
        /*0014*/ 	.word	0x00000000


	//----- nvinfo : EIATTR_MIN_STACK_SIZE
	.align		4
.L_3:
        /*0018*/ 	.byte	0x04, 0x12
        /*001a*/ 	.short	(.L_5 - .L_4)
	.align		4
.L_4:
        /*001c*/ 	.word	index@(_Z16GPU_Compute_TnewPfS_i)
        /*0020*/ 	.word	0x00000000
.L_5:


//--------------------- .nv.compat                --------------------------
	.section	.nv.compat,"",@"SHT_CUDA_COMPAT_INFO"
	.align	4
        /*0000*/ 	.byte	0x02, 0x09, 0x00, 0x00, 0x02, 0x02, 0x01, 0x00, 0x02, 0x05, 0x05, 0x00, 0x03, 0x07, 0x01, 0x01
        /*0010*/ 	.byte	0x02, 0x03, 0x00, 0x00, 0x02, 0x06, 0x01, 0x00, 0x04, 0x0b, 0x08, 0x00, 0x01, 0x00, 0x00, 0x00
        /*0020*/ 	.byte	0x00, 0x00, 0x00, 0x00


//--------------------- .nv.info._Z16GPU_Compute_TnewPfS_i --------------------------
	.section	.nv.info._Z16GPU_Compute_TnewPfS_i,"",@"SHT_CUDA_INFO"
	.sectionflags	@""
	.align	4


	//----- nvinfo : EIATTR_CUDA_API_VERSION
	.align		4
        /*0000*/ 	.byte	0x04, 0x37
        /*0002*/ 	.short	(.L_7 - .L_6)
.L_6:
        /*0004*/ 	.word	0x00000082


	//----- nvinfo : EIATTR_KPARAM_INFO
	.align		4
.L_7:
        /*0008*/ 	.byte	0x04, 0x17
        /*000a*/ 	.short	(.L_9 - .L_8)
.L_8:
        /*000c*/ 	.word	0x00000000
        /*0010*/ 	.short	0x0002
        /*0012*/ 	.short	0x0010
        /*0014*/ 	.byte	0x00, 0xf0, 0x11, 0x00


	//----- nvinfo : EIATTR_KPARAM_INFO
	.align		4
.L_9:
        /*0018*/ 	.byte	0x04, 0x17
        /*001a*/ 	.short	(.L_11 - .L_10)
.L_10:
        /*001c*/ 	.word	0x00000000
        /*0020*/ 	.short	0x0001
        /*0022*/ 	.short	0x0008
        /*0024*/ 	.byte	0x00, 0xf5, 0x21, 0x00


	//----- nvinfo : EIATTR_KPARAM_INFO
	.align		4
.L_11:
        /*0028*/ 	.byte	0x04, 0x17
        /*002a*/ 	.short	(.L_13 - .L_12)
.L_12:
        /*002c*/ 	.word	0x00000000
        /*0030*/ 	.short	0x0000
        /*0032*/ 	.short	0x0000
        /*0034*/ 	.byte	0x00, 0xf5, 0x21, 0x00


	//----- nvinfo : EIATTR_SPARSE_MMA_MASK
	.align		4
.L_13:
        /*0038*/ 	.byte	0x03, 0x50
        /*003a*/ 	.short	0x0000


	//----- nvinfo : EIATTR_MAXREG_COUNT
	.align		4
        /*003c*/ 	.byte	0x03, 0x1b
        /*003e*/ 	.short	0x00ff


	//----- nvinfo : EIATTR_MERCURY_ISA_VERSION
	.align		4
        /*0040*/ 	.byte	0x03, 0x5f
        /*0042*/ 	.short	0x0101


	//----- nvinfo : EIATTR_VRC_CTA_INIT_COUNT
	.align		4
        /*0044*/ 	.byte	0x02, 0x4a
	.zero		1
	.zero		1


	//----- nvinfo : EIATTR_EXIT_INSTR_OFFSETS
	.align		4
        /*0048*/ 	.byte	0x04, 0x1c
        /*004a*/ 	.short	(.L_15 - .L_14)


	//   ....[0]....
.L_14:
        /*004c*/ 	.word	0x00000070


	//   ....[1]....
        /*0050*/ 	.word	0x00000180


	//----- nvinfo : EIATTR_CBANK_PARAM_SIZE
	.align		4
.L_15:
        /*0054*/ 	.byte	0x03, 0x19
        /*0056*/ 	.short	0x0014


	//----- nvinfo : EIATTR_PARAM_CBANK
	.align		4
        /*0058*/ 	.byte	0x04, 0x0a
        /*005a*/ 	.short	(.L_17 - .L_16)
	.align		4
.L_16:
        /*005c*/ 	.word	index@(.nv.constant0._Z16GPU_Compute_TnewPfS_i)
        /*0060*/ 	.short	0x0380
        /*0062*/ 	.short	0x0014


	//----- nvinfo : EIATTR_SW_WAR
	.align		4
.L_17:
        /*0064*/ 	.byte	0x04, 0x36
        /*0066*/ 	.short	(.L_19 - .L_18)
.L_18:
        /*0068*/ 	.word	0x00000008
.L_19:


//--------------------- .nv.callgraph             --------------------------
	.section	.nv.callgraph,"",@"SHT_CUDA_CALLGRAPH"
	.align	4
	.sectionentsize	8
	.align		4
        /*0000*/ 	.word	0x00000000
	.align		4
        /*0004*/ 	.word	0xffffffff
	.align		4
        /*0008*/ 	.word	0x00000000
	.align		4
        /*000c*/ 	.word	0xfffffffe
	.align		4
        /*0010*/ 	.word	0x00000000
	.align		4
        /*0014*/ 	.word	0xfffffffd
	.align		4
        /*0018*/ 	.word	0x00000000
	.align		4
        /*001c*/ 	.word	0xfffffffc


//--------------------- .text._Z16GPU_Compute_TnewPfS_i --------------------------
	.section	.text._Z16GPU_Compute_TnewPfS_i,"ax",@progbits
	.align	128
        .global         _Z16GPU_Compute_TnewPfS_i
        .type           _Z16GPU_Compute_TnewPfS_i,@function
        .size           _Z16GPU_Compute_TnewPfS_i,(.L_x_1 - _Z16GPU_Compute_TnewPfS_i)
        .other          _Z16GPU_Compute_TnewPfS_i,@"STO_CUDA_ENTRY STV_DEFAULT"
_Z16GPU_Compute_TnewPfS_i:
.text._Z16GPU_Compute_TnewPfS_i:
[----:B------:R-:W-:Y:S01]  /*0000*/  LDC R1, c[0x0][0x37c] ;  /* 0x0000df00ff017b82 */ /* 0x000fe20000000800 */
[----:B------:R-:W0:Y:S01]  /*0010*/  S2R R13, SR_CTAID.X ;  /* 0x00000000000d7919 */ /* 0x000e220000002500 */
[----:B------:R-:W0:Y:S01]  /*0020*/  LDCU UR4, c[0x0][0x360] ;  /* 0x00006c00ff0477ac */ /* 0x000e220008000800 */
[----:B------:R-:W0:Y:S01]  /*0030*/  S2R R0, SR_TID.X ;  /* 0x0000000000007919 */ /* 0x000e220000002100 */
[----:B------:R-:W1:Y:S01]  /*0040*/  LDCU UR5, c[0x0][0x390] ;  /* 0x00007200ff0577ac */ /* 0x000e620008000800 */
[----:B0-----:R-:W-:-:S05]  /*0050*/  IMAD R13, R13, UR4, R0 ;  /* 0x000000040d0d7c24 */ /* 0x001fca000f8e0200 */
[----:B-1----:R-:W-:-:S13]  /*0060*/  ISETP.GE.AND P0, PT, R13, UR5, PT ;  /* 0x000000050d007c0c */ /* 0x002fda000bf06270 */
[----:B------:R-:W-:Y:S05]  /*0070*/  @P0 EXIT ;  /* 0x000000000000094d */ /* 0x000fea0003800000 */
[----:B------:R-:W0:Y:S01]  /*0080*/  LDC.64 R2, c[0x0][0x380] ;  /* 0x0000e000ff027b82 */ /* 0x000e220000000a00 */
[----:B------:R-:W1:Y:S07]  /*0090*/  LDCU.64 UR4, c[0x0][0x358] ;  /* 0x00006b00ff0477ac */ /* 0x000e6e0008000a00 */
[----:B------:R-:W2:Y:S01]  /*00a0*/  LDC.64 R10, c[0x0][0x388] ;  /* 0x0000e200ff0a7b82 */ /* 0x000ea20000000a00 */
[----:B0-----:R-:W-:-:S05]  /*00b0*/  IMAD.WIDE R2, R13, 0x4, R2 ;  /* 0x000000040d027825 */ /* 0x001fca00078e0202 */
[----:B-1----:R-:W3:Y:S04]  /*00c0*/  LDG.E R0, desc[UR4][R2.64+0x4] ;  /* 0x0000040402007981 */ /* 0x002ee8000c1e1900 */
[----:B------:R-:W4:Y:S04]  /*00d0*/  LDG.E R6, desc[UR4][R2.64] ;  /* 0x0000000402067981 */ /* 0x000f28000c1e1900 */
[----:B------:R-:W4:Y:S01]  /*00e0*/  LDG.E R7, desc[UR4][R2.64+0x8] ;  /* 0x0000080402077981 */ /* 0x000f22000c1e1900 */
[----:B---3--:R-:W0:Y:S01]  /*00f0*/  F2F.F64.F32 R4, R0 ;  /* 0x0000000000047310 */ /* 0x008e220000201800 */
[----:B----4-:R-:W-:-:S07]  /*0100*/  FADD R12, R6, R7 ;  /* 0x00000007060c7221 */ /* 0x010fce0000000000 */
[----:B------:R-:W1:Y:S01]  /*0110*/  F2F.F64.F32 R6, R12 ;  /* 0x0000000c00067310 */ /* 0x000e620000201800 */
[----:B0-----:R-:W-:-:S08]  /*0120*/  DADD R8, R4, R4 ;  /* 0x0000000004087229 */ /* 0x001fd00000000004 */
[----:B-1----:R-:W-:-:S08]  /*0130*/  DADD R6, R6, -R8 ;  /* 0x0000000006067229 */ /* 0x002fd00000000808 */
[----:B------:R-:W-:Y:S01]  /*0140*/  DFMA R6, R6, 0.25, R4 ;  /* 0x3fd000000606782b */ /* 0x000fe20000000004 */
[----:B--2---:R-:W-:-:S09]  /*0150*/  IMAD.WIDE R4, R13, 0x4, R10 ;  /* 0x000000040d047825 */ /* 0x004fd200078e020a */
[----:B------:R-:W0:Y:S02]  /*0160*/  F2F.F32.F64 R7, R6 ;  /* 0x0000000600077310 */ /* 0x000e240000301000 */
[----:B0-----:R-:W-:Y:S01]  /*0170*/  STG.E desc[UR4][R4.64+0x4], R7 ;  /* 0x0000040704007986 */ /* 0x001fe2000c101904 */
[----:B------:R-:W-:Y:S05]  /*0180*/  EXIT ;  /* 0x000000000000794d */ /* 0x000fea0003800000 */
.L_x_0:
[----:B------:R-:W-:-:S00]  /*0190*/  BRA `(.L_x_0) ;  /* 0xfffffffc00fc7947 */ /* 0x000fc0000383ffff */
[----:B------:R-:W-:-:S00]  /*01a0*/  NOP ;  /* 0x0000000000007918 */ /* 0x000fc00000000000 */
        /* <DEDUP_REMOVED lines=13> */
.L_x_1:


//--------------------- .nv.shared.reserved.0     --------------------------
	.section	.nv.shared.reserved.0,"aw",@nobits
	.weak		__nv_reservedSMEM_offset_0_alias
	.size		__nv_reservedSMEM_offset_0_alias, 0, 64
	.other		__nv_reservedSMEM_offset_0_alias,@"STO_CUDA_RESERVED_SHARED STV_DEFAULT"
__nv_reservedSMEM_offset_0_alias:
	.zero		0
	.zero		64


//--------------------- .nv.constant0._Z16GPU_Compute_TnewPfS_i --------------------------
	.section	.nv.constant0._Z16GPU_Compute_TnewPfS_i,"a",@progbits
	.sectionflags	@""
	.align	4
.nv.constant0._Z16GPU_Compute_TnewPfS_i:
	.zero		916


//--------------------- SYMBOLS --------------------------

	.type		.nv.reservedSmem.offset0,@object
	.size		.nv.reservedSmem.offset0,0x4
